//
// Generated by NVIDIA NVVM Compiler
//
// Compiler Build ID: CL-36424714
// Cuda compilation tools, release 13.0, V13.0.88
// Based on NVVM 20.0.0
//

.version 9.0
.target sm_100
.address_size 64

	// .globl	_Z2acPfPKiS1_S1_iii

.visible .entry _Z2acPfPKiS1_S1_iii(
	.param .u64 .ptr .align 1 _Z2acPfPKiS1_S1_iii_param_0,
	.param .u64 .ptr .align 1 _Z2acPfPKiS1_S1_iii_param_1,
	.param .u64 .ptr .align 1 _Z2acPfPKiS1_S1_iii_param_2,
	.param .u64 .ptr .align 1 _Z2acPfPKiS1_S1_iii_param_3,
	.param .u32 _Z2acPfPKiS1_S1_iii_param_4,
	.param .u32 _Z2acPfPKiS1_S1_iii_param_5,
	.param .u32 _Z2acPfPKiS1_S1_iii_param_6
)
{
	.reg .pred 	%p<15>;
	.reg .b32 	%r<99>;
	.reg .b32 	%f<43>;
	.reg .b64 	%rd<114>;

	ld.param.u64 	%rd22, [_Z2acPfPKiS1_S1_iii_param_0];
	ld.param.u64 	%rd23, [_Z2acPfPKiS1_S1_iii_param_1];
	ld.param.u64 	%rd24, [_Z2acPfPKiS1_S1_iii_param_2];
	ld.param.u64 	%rd25, [_Z2acPfPKiS1_S1_iii_param_3];
	ld.param.u32 	%r18, [_Z2acPfPKiS1_S1_iii_param_4];
	ld.param.u32 	%r16, [_Z2acPfPKiS1_S1_iii_param_5];
	ld.param.u32 	%r17, [_Z2acPfPKiS1_S1_iii_param_6];
	cvta.to.global.u64 	%rd1, %rd24;
	cvta.to.global.u64 	%rd2, %rd22;
	cvta.to.global.u64 	%rd3, %rd23;
	cvta.to.global.u64 	%rd4, %rd25;
	mov.u32 	%r19, %ntid.x;
	mov.u32 	%r20, %ctaid.x;
	mov.u32 	%r21, %tid.x;
	mad.lo.s32 	%r22, %r19, %r20, %r21;
	add.s32 	%r23, %r16, %r18;
	mul.lo.s32 	%r1, %r23, %r22;
	add.s32 	%r2, %r1, %r18;
	min.s32 	%r24, %r17, %r16;
	setp.lt.s32 	%p1, %r24, 1;
	@%p1 bra 	$L__BB0_31;
	and.b32  	%r3, %r16, 3;
	and.b32  	%r4, %r16, 2147483644;
	and.b32  	%r5, %r16, 1;
	neg.s32 	%r6, %r4;
	add.s64 	%rd5, %rd4, 8;
	cvt.s64.s32 	%rd6, %r2;
	mul.wide.s32 	%rd26, %r2, 4;
	add.s64 	%rd27, %rd26, %rd2;
	add.s64 	%rd7, %rd27, 12;
	mov.b32 	%r94, 0;
$L__BB0_2:
	setp.lt.u32 	%p2, %r16, 4;
	mov.b32 	%r98, 0;
	@%p2 bra 	$L__BB0_17;
	add.s64 	%rd112, %rd3, 8;
	add.s64 	%rd110, %rd1, 8;
	mov.u64 	%rd111, %rd7;
	mov.u64 	%rd113, %rd5;
	mov.u32 	%r95, %r2;
	mov.u32 	%r96, %r6;
$L__BB0_4:
	.pragma "nounroll";
	mul.wide.s32 	%rd28, %r95, 4;
	add.s64 	%rd14, %rd2, %rd28;
	ld.global.u32 	%r27, [%rd113+-8];
	setp.eq.s32 	%p3, %r27, 0;
	@%p3 bra 	$L__BB0_6;
	ld.global.u32 	%r28, [%rd112+-8];
	add.s32 	%r29, %r28, %r1;
	mul.wide.s32 	%rd29, %r29, 4;
	add.s64 	%rd30, %rd2, %rd29;
	ld.global.f32 	%f1, [%rd30];
	ld.global.u32 	%r30, [%rd110+-8];
	add.s32 	%r31, %r30, %r1;
	mul.wide.s32 	%rd31, %r31, 4;
	add.s64 	%rd32, %rd2, %rd31;
	ld.global.f32 	%f2, [%rd32];
	mul.f32 	%f3, %f1, %f2;
	st.global.f32 	[%rd14], %f3;
	bra.uni 	$L__BB0_7;
$L__BB0_6:
	ld.global.u32 	%r32, [%rd112+-8];
	add.s32 	%r33, %r32, %r1;
	mul.wide.s32 	%rd33, %r33, 4;
	add.s64 	%rd34, %rd2, %rd33;
	ld.global.f32 	%f4, [%rd34];
	ld.global.u32 	%r34, [%rd110+-8];
	add.s32 	%r35, %r34, %r1;
	mul.wide.s32 	%rd35, %r35, 4;
	add.s64 	%rd36, %rd2, %rd35;
	ld.global.f32 	%f5, [%rd36];
	add.f32 	%f6, %f4, %f5;
	st.global.f32 	[%rd14], %f6;
$L__BB0_7:
	ld.global.u32 	%r36, [%rd113+-4];
	setp.eq.s32 	%p4, %r36, 0;
	@%p4 bra 	$L__BB0_9;
	ld.global.u32 	%r37, [%rd112+-4];
	add.s32 	%r38, %r37, %r1;
	mul.wide.s32 	%rd37, %r38, 4;
	add.s64 	%rd38, %rd2, %rd37;
	ld.global.f32 	%f7, [%rd38];
	ld.global.u32 	%r39, [%rd110+-4];
	add.s32 	%r40, %r39, %r1;
	mul.wide.s32 	%rd39, %r40, 4;
	add.s64 	%rd40, %rd2, %rd39;
	ld.global.f32 	%f8, [%rd40];
	mul.f32 	%f9, %f7, %f8;
	st.global.f32 	[%rd111+-8], %f9;
	bra.uni 	$L__BB0_10;
$L__BB0_9:
	ld.global.u32 	%r41, [%rd112+-4];
	add.s32 	%r42, %r41, %r1;
	mul.wide.s32 	%rd41, %r42, 4;
	add.s64 	%rd42, %rd2, %rd41;
	ld.global.f32 	%f10, [%rd42];
	ld.global.u32 	%r43, [%rd110+-4];
	add.s32 	%r44, %r43, %r1;
	mul.wide.s32 	%rd43, %r44, 4;
	add.s64 	%rd44, %rd2, %rd43;
	ld.global.f32 	%f11, [%rd44];
	add.f32 	%f12, %f10, %f11;
	st.global.f32 	[%rd111+-8], %f12;
$L__BB0_10:
	ld.global.u32 	%r45, [%rd113];
	setp.eq.s32 	%p5, %r45, 0;
	@%p5 bra 	$L__BB0_12;
	ld.global.u32 	%r46, [%rd112];
	add.s32 	%r47, %r46, %r1;
	mul.wide.s32 	%rd45, %r47, 4;
	add.s64 	%rd46, %rd2, %rd45;
	ld.global.f32 	%f13, [%rd46];
	ld.global.u32 	%r48, [%rd110];
	add.s32 	%r49, %r48, %r1;
	mul.wide.s32 	%rd47, %r49, 4;
	add.s64 	%rd48, %rd2, %rd47;
	ld.global.f32 	%f14, [%rd48];
	mul.f32 	%f15, %f13, %f14;
	st.global.f32 	[%rd111+-4], %f15;
	bra.uni 	$L__BB0_13;
$L__BB0_12:
	ld.global.u32 	%r50, [%rd112];
	add.s32 	%r51, %r50, %r1;
	mul.wide.s32 	%rd49, %r51, 4;
	add.s64 	%rd50, %rd2, %rd49;
	ld.global.f32 	%f16, [%rd50];
	ld.global.u32 	%r52, [%rd110];
	add.s32 	%r53, %r52, %r1;
	mul.wide.s32 	%rd51, %r53, 4;
	add.s64 	%rd52, %rd2, %rd51;
	ld.global.f32 	%f17, [%rd52];
	add.f32 	%f18, %f16, %f17;
	st.global.f32 	[%rd111+-4], %f18;
$L__BB0_13:
	ld.global.u32 	%r54, [%rd113+4];
	setp.eq.s32 	%p6, %r54, 0;
	@%p6 bra 	$L__BB0_15;
	ld.global.u32 	%r55, [%rd112+4];
	add.s32 	%r56, %r55, %r1;
	mul.wide.s32 	%rd53, %r56, 4;
	add.s64 	%rd54, %rd2, %rd53;
	ld.global.f32 	%f19, [%rd54];
	ld.global.u32 	%r57, [%rd110+4];
	add.s32 	%r58, %r57, %r1;
	mul.wide.s32 	%rd55, %r58, 4;
	add.s64 	%rd56, %rd2, %rd55;
	ld.global.f32 	%f20, [%rd56];
	mul.f32 	%f21, %f19, %f20;
	st.global.f32 	[%rd111], %f21;
	bra.uni 	$L__BB0_16;
$L__BB0_15:
	ld.global.u32 	%r59, [%rd112+4];
	add.s32 	%r60, %r59, %r1;
	mul.wide.s32 	%rd57, %r60, 4;
	add.s64 	%rd58, %rd2, %rd57;
	ld.global.f32 	%f22, [%rd58];
	ld.global.u32 	%r61, [%rd110+4];
	add.s32 	%r62, %r61, %r1;
	mul.wide.s32 	%rd59, %r62, 4;
	add.s64 	%rd60, %rd2, %rd59;
	ld.global.f32 	%f23, [%rd60];
	add.f32 	%f24, %f22, %f23;
	st.global.f32 	[%rd111], %f24;
$L__BB0_16:
	add.s32 	%r96, %r96, 4;
	add.s32 	%r95, %r95, 4;
	add.s64 	%rd113, %rd113, 16;
	add.s64 	%rd112, %rd112, 16;
	add.s64 	%rd111, %rd111, 16;
	add.s64 	%rd110, %rd110, 16;
	setp.ne.s32 	%p7, %r96, 0;
	mov.u32 	%r98, %r4;
	@%p7 bra 	$L__BB0_4;
$L__BB0_17:
	setp.eq.s32 	%p8, %r3, 0;
	@%p8 bra 	$L__BB0_30;
	setp.eq.s32 	%p9, %r3, 1;
	@%p9 bra 	$L__BB0_26;
	mul.wide.u32 	%rd61, %r98, 4;
	add.s64 	%rd19, %rd4, %rd61;
	ld.global.u32 	%r63, [%rd19];
	setp.eq.s32 	%p10, %r63, 0;
	add.s64 	%rd20, %rd3, %rd61;
	add.s64 	%rd21, %rd1, %rd61;
	@%p10 bra 	$L__BB0_21;
	ld.global.u32 	%r64, [%rd20];
	add.s32 	%r65, %r64, %r1;
	mul.wide.s32 	%rd62, %r65, 4;
	add.s64 	%rd63, %rd2, %rd62;
	ld.global.f32 	%f25, [%rd63];
	ld.global.u32 	%r66, [%rd21];
	add.s32 	%r67, %r66, %r1;
	mul.wide.s32 	%rd64, %r67, 4;
	add.s64 	%rd65, %rd2, %rd64;
	ld.global.f32 	%f26, [%rd65];
	mul.f32 	%f27, %f25, %f26;
	add.s32 	%r68, %r98, %r2;
	mul.wide.s32 	%rd66, %r68, 4;
	add.s64 	%rd67, %rd2, %rd66;
	st.global.f32 	[%rd67], %f27;
	bra.uni 	$L__BB0_22;
$L__BB0_21:
	ld.global.u32 	%r69, [%rd20];
	add.s32 	%r70, %r69, %r1;
	mul.wide.s32 	%rd68, %r70, 4;
	add.s64 	%rd69, %rd2, %rd68;
	ld.global.f32 	%f28, [%rd69];
	ld.global.u32 	%r71, [%rd21];
	add.s32 	%r72, %r71, %r1;
	mul.wide.s32 	%rd70, %r72, 4;
	add.s64 	%rd71, %rd2, %rd70;
	ld.global.f32 	%f29, [%rd71];
	add.f32 	%f30, %f28, %f29;
	add.s32 	%r73, %r98, %r2;
	mul.wide.s32 	%rd72, %r73, 4;
	add.s64 	%rd73, %rd2, %rd72;
	st.global.f32 	[%rd73], %f30;
$L__BB0_22:
	ld.global.u32 	%r74, [%rd19+4];
	setp.eq.s32 	%p11, %r74, 0;
	@%p11 bra 	$L__BB0_24;
	ld.global.u32 	%r75, [%rd20+4];
	add.s32 	%r76, %r75, %r1;
	mul.wide.s32 	%rd74, %r76, 4;
	add.s64 	%rd75, %rd2, %rd74;
	ld.global.f32 	%f31, [%rd75];
	ld.global.u32 	%r77, [%rd21+4];
	add.s32 	%r78, %r77, %r1;
	mul.wide.s32 	%rd76, %r78, 4;
	add.s64 	%rd77, %rd2, %rd76;
	ld.global.f32 	%f32, [%rd77];
	mul.f32 	%f33, %f31, %f32;
	cvt.u64.u32 	%rd78, %r98;
	add.s64 	%rd79, %rd78, %rd6;
	shl.b64 	%rd80, %rd79, 2;
	add.s64 	%rd81, %rd2, %rd80;
	st.global.f32 	[%rd81+4], %f33;
	bra.uni 	$L__BB0_25;
$L__BB0_24:
	ld.global.u32 	%r79, [%rd20+4];
	add.s32 	%r80, %r79, %r1;
	mul.wide.s32 	%rd82, %r80, 4;
	add.s64 	%rd83, %rd2, %rd82;
	ld.global.f32 	%f34, [%rd83];
	ld.global.u32 	%r81, [%rd21+4];
	add.s32 	%r82, %r81, %r1;
	mul.wide.s32 	%rd84, %r82, 4;
	add.s64 	%rd85, %rd2, %rd84;
	ld.global.f32 	%f35, [%rd85];
	add.f32 	%f36, %f34, %f35;
	cvt.u64.u32 	%rd86, %r98;
	add.s64 	%rd87, %rd86, %rd6;
	shl.b64 	%rd88, %rd87, 2;
	add.s64 	%rd89, %rd2, %rd88;
	st.global.f32 	[%rd89+4], %f36;
$L__BB0_25:
	add.s32 	%r98, %r98, 2;
$L__BB0_26:
	setp.eq.s32 	%p12, %r5, 0;
	@%p12 bra 	$L__BB0_30;
	mul.wide.u32 	%rd90, %r98, 4;
	add.s64 	%rd91, %rd4, %rd90;
	ld.global.u32 	%r83, [%rd91];
	setp.eq.s32 	%p13, %r83, 0;
	@%p13 bra 	$L__BB0_29;
	add.s64 	%rd93, %rd3, %rd90;
	ld.global.u32 	%r84, [%rd93];
	add.s32 	%r85, %r84, %r1;
	mul.wide.s32 	%rd94, %r85, 4;
	add.s64 	%rd95, %rd2, %rd94;
	ld.global.f32 	%f37, [%rd95];
	add.s64 	%rd96, %rd1, %rd90;
	ld.global.u32 	%r86, [%rd96];
	add.s32 	%r87, %r86, %r1;
	mul.wide.s32 	%rd97, %r87, 4;
	add.s64 	%rd98, %rd2, %rd97;
	ld.global.f32 	%f38, [%rd98];
	mul.f32 	%f39, %f37, %f38;
	add.s32 	%r88, %r98, %r2;
	mul.wide.s32 	%rd99, %r88, 4;
	add.s64 	%rd100, %rd2, %rd99;
	st.global.f32 	[%rd100], %f39;
	bra.uni 	$L__BB0_30;
$L__BB0_29:
	add.s64 	%rd102, %rd3, %rd90;
	ld.global.u32 	%r89, [%rd102];
	add.s32 	%r90, %r89, %r1;
	mul.wide.s32 	%rd103, %r90, 4;
	add.s64 	%rd104, %rd2, %rd103;
	ld.global.f32 	%f40, [%rd104];
	add.s64 	%rd105, %rd1, %rd90;
	ld.global.u32 	%r91, [%rd105];
	add.s32 	%r92, %r91, %r1;
	mul.wide.s32 	%rd106, %r92, 4;
	add.s64 	%rd107, %rd2, %rd106;
	ld.global.f32 	%f41, [%rd107];
	add.f32 	%f42, %f40, %f41;
	add.s32 	%r93, %r98, %r2;
	mul.wide.s32 	%rd108, %r93, 4;
	add.s64 	%rd109, %rd2, %rd108;
	st.global.f32 	[%rd109], %f42;
$L__BB0_30:
	add.s32 	%r94, %r94, 1;
	setp.ne.s32 	%p14, %r94, %r17;
	@%p14 bra 	$L__BB0_2;
$L__BB0_31:
	ret;

}


// ===== COMPILED SASS (sm_100) =====

	.target	sm_100

	.elftype	@"ET_EXEC"


//--------------------- .note.nv.tkinfo           --------------------------
	.section	.note.nv.tkinfo,"",@"SHT_NOTE"
	.sectionflags	@"SHF_NOTE_NV_TKINFO"
	.tkinfo
        /*0018*/ 	.word	0x00000002
        /*0030*/ 	.string	""
        /*0030*/ 	.string	"ptxas"
        /*0030*/ 	.string	"Cuda compilation tools, release 13.0, V13.0.88"
        /*0030*/ 	.string	"Build cuda_13.0.r13.0/compiler.36424714_0"
        /*0030*/ 	.string	"-arch sm_100 -m 64 "



//--------------------- .note.nv.cuinfo           --------------------------
	.section	.note.nv.cuinfo,"",@"SHT_NOTE"
	.sectionflags	@"SHF_NOTE_NV_CUINFO"
        /*0018*/ 	.short	0x0002
        /*001a*/ 	.short	0x0064
        /*001c*/ 	.short	0x0082
	.zero		2


//--------------------- .nv.info                  --------------------------
	.section	.nv.info,"",@"SHT_CUDA_INFO"
	.align	4


	//----- nvinfo : EIATTR_REGCOUNT
	.align		4
        /*0000*/ 	.byte	0x04, 0x2f
        /*0002*/ 	.short	(.L_1 - .L_0)
	.align		4
.L_0:
        /*0004*/ 	.word	index@(_Z2acPfPKiS1_S1_iii)
        /*0008*/ 	.word	0x00000020


	//----- nvinfo : EIATTR_FRAME_SIZE
	.align		4
.L_1:
        /*000c*/ 	.byte	0x04, 0x11
        /*000e*/ 	.short	(.L_3 - .L_2)
	.align		4
.L_2:
        /*0010*/ 	.word	index@(_Z2acPfPKiS1_S1_iii)
        /*0014*/ 	.word	0x00000000


	//----- nvinfo : EIATTR_MIN_STACK_SIZE
	.align		4
.L_3:
        /*0018*/ 	.byte	0x04, 0x12
        /*001a*/ 	.short	(.L_5 - .L_4)
	.align		4
.L_4:
        /*001c*/ 	.word	index@(_Z2acPfPKiS1_S1_iii)
        /*0020*/ 	.word	0x00000000
.L_5:


//--------------------- .nv.compat                --------------------------
	.section	.nv.compat,"",@"SHT_CUDA_COMPAT_INFO"
	.align	4
        /*0000*/ 	.byte	0x02, 0x09, 0x00, 0x00, 0x02, 0x02, 0x01, 0x00, 0x02, 0x05, 0x05, 0x00, 0x03, 0x07, 0x01, 0x01
        /*0010*/ 	.byte	0x02, 0x03, 0x00, 0x00, 0x02, 0x06, 0x01, 0x00, 0x04, 0x0b, 0x08, 0x00, 0x09, 0x00, 0x00, 0x00
        /*0020*/ 	.byte	0x00, 0x00, 0x00, 0x00


//--------------------- .nv.info._Z2acPfPKiS1_S1_iii --------------------------
	.section	.nv.info._Z2acPfPKiS1_S1_iii,"",@"SHT_CUDA_INFO"
	.sectionflags	@""
	.align	4


	//----- nvinfo : EIATTR_CUDA_API_VERSION
	.align		4
        /*0000*/ 	.byte	0x04, 0x37
        /*0002*/ 	.short	(.L_7 - .L_6)
.L_6:
        /*0004*/ 	.word	0x00000082


	//----- nvinfo : EIATTR_KPARAM_INFO
	.align		4
.L_7:
        /*0008*/ 	.byte	0x04, 0x17
        /*000a*/ 	.short	(.L_9 - .L_8)
.L_8:
        /*000c*/ 	.word	0x00000000
        /*0010*/ 	.short	0x0006
        /*0012*/ 	.short	0x0028
        /*0014*/ 	.byte	0x00, 0xf0, 0x11, 0x00


	//----- nvinfo : EIATTR_KPARAM_INFO
	.align		4
.L_9:
        /*0018*/ 	.byte	0x04, 0x17
        /*001a*/ 	.short	(.L_11 - .L_10)
.L_10:
        /*001c*/ 	.word	0x00000000
        /*0020*/ 	.short	0x0005
        /*0022*/ 	.short	0x0024
        /*0024*/ 	.byte	0x00, 0xf0, 0x11, 0x00


	//----- nvinfo : EIATTR_KPARAM_INFO
	.align		4
.L_11:
        /*0028*/ 	.byte	0x04, 0x17
        /*002a*/ 	.short	(.L_13 - .L_12)
.L_12:
        /*002c*/ 	.word	0x00000000
        /*0030*/ 	.short	0x0004
        /*0032*/ 	.short	0x0020
        /*0034*/ 	.byte	0x00, 0xf0, 0x11, 0x00


	//----- nvinfo : EIATTR_KPARAM_INFO
	.align		4
.L_13:
        /*0038*/ 	.byte	0x04, 0x17
        /*003a*/ 	.short	(.L_15 - .L_14)
.L_14:
        /*003c*/ 	.word	0x00000000
        /*0040*/ 	.short	0x0003
        /*0042*/ 	.short	0x0018
        /*0044*/ 	.byte	0x00, 0xf5, 0x21, 0x00


	//----- nvinfo : EIATTR_KPARAM_INFO
	.align		4
.L_15:
        /*0048*/ 	.byte	0x04, 0x17
        /*004a*/ 	.short	(.L_17 - .L_16)
.L_16:
        /*004c*/ 	.word	0x00000000
        /*0050*/ 	.short	0x0002
        /*0052*/ 	.short	0x0010
        /*0054*/ 	.byte	0x00, 0xf5, 0x21, 0x00


	//----- nvinfo : EIATTR_KPARAM_INFO
	.align		4
.L_17:
        /*0058*/ 	.byte	0x04, 0x17
        /*005a*/ 	.short	(.L_19 - .L_18)
.L_18:
        /*005c*/ 	.word	0x00000000
        /*0060*/ 	.short	0x0001
        /*0062*/ 	.short	0x0008
        /*0064*/ 	.byte	0x00, 0xf5, 0x21, 0x00


	//----- nvinfo : EIATTR_KPARAM_INFO
	.align		4
.L_19:
        /*0068*/ 	.byte	0x04, 0x17
        /*006a*/ 	.short	(.L_21 - .L_20)
.L_20:
        /*006c*/ 	.word	0x00000000
        /*0070*/ 	.short	0x0000
        /*0072*/ 	.short	0x0000
        /*0074*/ 	.byte	0x00, 0xf5, 0x21, 0x00


	//----- nvinfo : EIATTR_SPARSE_MMA_MASK
	.align		4
.L_21:
        /*0078*/ 	.byte	0x03, 0x50
        /*007a*/ 	.short	0x0000


	//----- nvinfo : EIATTR_MAXREG_COUNT
	.align		4
        /*007c*/ 	.byte	0x03, 0x1b
        /*007e*/ 	.short	0x00ff


	//----- nvinfo : EIATTR_MERCURY_ISA_VERSION
	.align		4
        /*0080*/ 	.byte	0x03, 0x5f
        /*0082*/ 	.short	0x0101


	//----- nvinfo : EIATTR_VRC_CTA_INIT_COUNT
	.align		4
        /*0084*/ 	.byte	0x02, 0x4a
	.zero		1
	.zero		1


	//----- nvinfo : EIATTR_EXIT_INSTR_OFFSETS
	.align		4
        /*0088*/ 	.byte	0x04, 0x1c
        /*008a*/ 	.short	(.L_23 - .L_22)


	//   ....[0]....
.L_22:
        /*008c*/ 	.word	0x00000080


	//   ....[1]....
        /*0090*/ 	.word	0x00000fd0


	//----- nvinfo : EIATTR_CBANK_PARAM_SIZE
	.align		4
.L_23:
        /*0094*/ 	.byte	0x03, 0x19
        /*0096*/ 	.short	0x002c


	//----- nvinfo : EIATTR_PARAM_CBANK
	.align		4
        /*0098*/ 	.byte	0x04, 0x0a
        /*009a*/ 	.short	(.L_25 - .L_24)
	.align		4
.L_24:
        /*009c*/ 	.word	index@(.nv.constant0._Z2acPfPKiS1_S1_iii)
        /*00a0*/ 	.short	0x0380
        /*00a2*/ 	.short	0x002c


	//----- nvinfo : EIATTR_SW_WAR
	.align		4
.L_25:
        /*00a4*/ 	.byte	0x04, 0x36
        /*00a6*/ 	.short	(.L_27 - .L_26)
.L_26:
        /*00a8*/ 	.word	0x00000008
.L_27:


//--------------------- .nv.callgraph             --------------------------
	.section	.nv.callgraph,"",@"SHT_CUDA_CALLGRAPH"
	.align	4
	.sectionentsize	8
	.align		4
        /*0000*/ 	.word	0x00000000
	.align		4
        /*0004*/ 	.word	0xffffffff
	.align		4
        /*0008*/ 	.word	0x00000000
	.align		4
        /*000c*/ 	.word	0xfffffffe
	.align		4
        /*0010*/ 	.word	0x00000000
	.align		4
        /*0014*/ 	.word	0xfffffffd
	.align		4
        /*0018*/ 	.word	0x00000000
	.align		4
        /*001c*/ 	.word	0xfffffffc


//--------------------- .text._Z2acPfPKiS1_S1_iii --------------------------
	.section	.text._Z2acPfPKiS1_S1_iii,"ax",@progbits
	.align	128
        .global         _Z2acPfPKiS1_S1_iii
        .type           _Z2acPfPKiS1_S1_iii,@function
        .size           _Z2acPfPKiS1_S1_iii,(.L_x_6 - _Z2acPfPKiS1_S1_iii)
        .other          _Z2acPfPKiS1_S1_iii,@"STO_CUDA_ENTRY STV_DEFAULT"
_Z2acPfPKiS1_S1_iii:
.text._Z2acPfPKiS1_S1_iii:
[----:B------:R-:W-:Y:S08]  /*0000*/  LDC R1, c[0x0][0x37c] ;  /* 0x0000df00ff017b82 */ /* 0x000ff00000000800 */
[----:B------:R-:W0:Y:S01]  /*0010*/  LDC R0, c[0x0][0x3a8] ;  /* 0x0000ea00ff007b82 */ /* 0x000e220000000800 */
[----:B------:R-:W0:Y:S01]  /*0020*/  LDCU.64 UR6, c[0x0][0x3a0] ;  /* 0x00007400ff0677ac */ /* 0x000e220008000a00 */
[----:B------:R-:W1:Y:S01]  /*0030*/  S2R R2, SR_CTAID.X ;  /* 0x0000000000027919 */ /* 0x000e620000002500 */
[----:B------:R-:W2:Y:S01]  /*0040*/  LDCU UR5, c[0x0][0x360] ;  /* 0x00006c00ff0577ac */ /* 0x000ea20008000800 */
[----:B------:R-:W3:Y:S01]  /*0050*/  S2R R3, SR_TID.X ;  /* 0x0000000000037919 */ /* 0x000ee20000002100 */
[----:B0-----:R-:W-:-:S04]  /*0060*/  VIMNMX R0, PT, PT, R0, UR7, PT ;  /* 0x0000000700007c48 */ /* 0x001fc8000bfe0100 */
[----:B------:R-:W-:-:S13]  /*0070*/  ISETP.GE.AND P0, PT, R0, 0x1, PT ;  /* 0x000000010000780c */ /* 0x000fda0003f06270 */
[----:B-123--:R-:W-:Y:S05]  /*0080*/  @!P0 EXIT ;  /* 0x000000000000894d */ /* 0x00efea0003800000 */
[----:B------:R-:W0:Y:S01]  /*0090*/  LDC.64 R18, c[0x0][0x380] ;  /* 0x0000e000ff127b82 */ /* 0x000e220000000a00 */
[----:B------:R-:W-:Y:S01]  /*00a0*/  UIADD3 UR4, UPT, UPT, UR7, UR6, URZ ;  /* 0x0000000607047290 */ /* 0x000fe2000fffe0ff */
[----:B------:R-:W-:Y:S01]  /*00b0*/  IMAD R0, R2, UR5, R3 ;  /* 0x0000000502007c24 */ /* 0x000fe2000f8e0203 */
[----:B------:R-:W1:Y:S04]  /*00c0*/  LDCU.64 UR10, c[0x0][0x398] ;  /* 0x00007300ff0a77ac */ /* 0x000e680008000a00 */
[----:B------:R-:W-:Y:S01]  /*00d0*/  IMAD R0, R0, UR4, RZ ;  /* 0x0000000400007c24 */ /* 0x000fe2000f8e02ff */
[----:B------:R-:W-:Y:S02]  /*00e0*/  ULOP3.LUT UR5, UR7, 0x7ffffffc, URZ, 0xc0, !UPT ;  /* 0x7ffffffc07057892 */ /* 0x000fe4000f8ec0ff */
[----:B------:R-:W-:-:S02]  /*00f0*/  ULOP3.LUT UR13, UR7, 0x3, URZ, 0xc0, !UPT ;  /* 0x00000003070d7892 */ /* 0x000fc4000f8ec0ff */
[----:B------:R-:W-:Y:S01]  /*0100*/  IADD3 R16, PT, PT, R0, UR6, RZ ;  /* 0x0000000600107c10 */ /* 0x000fe2000fffe0ff */
[----:B------:R-:W2:Y:S03]  /*0110*/  LDCU.64 UR14, c[0x0][0x358] ;  /* 0x00006b00ff0e77ac */ /* 0x000ea60008000a00 */
[----:B------:R-:W-:Y:S01]  /*0120*/  SHF.R.S32.HI R22, RZ, 0x1f, R16 ;  /* 0x0000001fff167819 */ /* 0x000fe20000011410 */
[----:B------:R-:W-:Y:S01]  /*0130*/  UIADD3 UR12, UPT, UPT, -UR5, URZ, URZ ;  /* 0x000000ff050c7290 */ /* 0x000fe2000fffe1ff */
[----:B------:R-:W-:Y:S01]  /*0140*/  UMOV UR4, URZ ;  /* 0x000000ff00047c82 */ /* 0x000fe20008000000 */
[----:B-1----:R-:W-:Y:S01]  /*0150*/  UIADD3 UR10, UP0, UPT, UR10, 0x8, URZ ;  /* 0x000000080a0a7890 */ /* 0x002fe2000ff1e0ff */
[----:B0-----:R-:W-:-:S03]  /*0160*/  IMAD.WIDE R18, R16, 0x4, R18 ;  /* 0x0000000410127825 */ /* 0x001fc600078e0212 */
[----:B------:R-:W-:Y:S01]  /*0170*/  UIADD3.X UR11, UPT, UPT, URZ, UR11, URZ, UP0, !UPT ;  /* 0x0000000bff0b7290 */ /* 0x000fe200087fe4ff */
[----:B------:R-:W-:-:S04]  /*0180*/  IADD3 R17, P0, PT, R18, 0xc, RZ ;  /* 0x0000000c12117810 */ /* 0x000fc80007f1e0ff */
[----:B--2---:R-:W-:-:S09]  /*0190*/  IADD3.X R18, PT, PT, RZ, R19, RZ, P0, !PT ;  /* 0x00000013ff127210 */ /* 0x004fd200007fe4ff */
.L_x_4:
[----:B0-----:R-:W0:Y:S01]  /*01a0*/  LDCU UR6, c[0x0][0x3a4] ;  /* 0x00007480ff0677ac */ /* 0x001e220008000800 */
[----:B--2---:R-:W-:Y:S01]  /*01b0*/  HFMA2 R7, -RZ, RZ, 0, 0 ;  /* 0x00000000ff077431 */ /* 0x004fe200000001ff */
[----:B-1----:R-:W1:Y:S01]  /*01c0*/  LDCU UR7, c[0x0][0x3a8] ;  /* 0x00007500ff0777ac */ /* 0x002e620008000800 */
[----:B------:R-:W-:Y:S02]  /*01d0*/  UIADD3 UR4, UPT, UPT, UR4, 0x1, URZ ;  /* 0x0000000104047890 */ /* 0x000fe4000fffe0ff */
[----:B0-----:R-:W-:Y:S02]  /*01e0*/  UISETP.GE.U32.AND UP1, UPT, UR6, 0x4, UPT ;  /* 0x000000040600788c */ /* 0x001fe4000bf26070 */
[----:B-1----:R-:W-:-:S07]  /*01f0*/  UISETP.NE.AND UP0, UPT, UR4, UR7, UPT ;  /* 0x000000070400728c */ /* 0x002fce000bf05270 */
[----:B------:R-:W-:Y:S05]  /*0200*/  BRA.U !UP1, `(.L_x_0) ;  /* 0x0000000509e47547 */ /* 0x000fea000b800000 */
[----:B------:R-:W0:Y:S01]  /*0210*/  LDCU.64 UR8, c[0x0][0x388] ;  /* 0x00007100ff0877ac */ /* 0x000e220008000a00 */
[----:B------:R-:W-:Y:S01]  /*0220*/  MOV R20, R17 ;  /* 0x0000001100147202 */ /* 0x000fe20000000f00 */
[----:B------:R-:W-:Y:S01]  /*0230*/  IMAD.U32 R5, RZ, RZ, UR11 ;  /* 0x0000000bff057e24 */ /* 0x000fe2000f8e00ff */
[----:B------:R-:W-:Y:S01]  /*0240*/  MOV R21, R18 ;  /* 0x0000001200157202 */ /* 0x000fe20000000f00 */
[----:B------:R-:W1:Y:S01]  /*0250*/  LDCU.64 UR6, c[0x0][0x390] ;  /* 0x00007200ff0677ac */ /* 0x000e620008000a00 */
[----:B------:R-:W-:Y:S02]  /*0260*/  MOV R4, UR10 ;  /* 0x0000000a00047c02 */ /* 0x000fe40008000f00 */
[----:B------:R-:W-:Y:S01]  /*0270*/  MOV R19, R16 ;  /* 0x0000001000137202 */ /* 0x000fe20000000f00 */
[----:B0-----:R-:W-:Y:S02]  /*0280*/  UIADD3 UR8, UP1, UPT, UR8, 0x8, URZ ;  /* 0x0000000808087890 */ /* 0x001fe4000ff3e0ff */
[----:B-1----:R-:W-:-:S02]  /*0290*/  UIADD3 UR6, UP2, UPT, UR6, 0x8, URZ ;  /* 0x0000000806067890 */ /* 0x002fc4000ff5e0ff */
[----:B------:R-:W-:Y:S02]  /*02a0*/  UIADD3.X UR9, UPT, UPT, URZ, UR9, URZ, UP1, !UPT ;  /* 0x00000009ff097290 */ /* 0x000fe40008ffe4ff */
[----:B------:R-:W-:Y:S01]  /*02b0*/  MOV R6, UR8 ;  /* 0x0000000800067c02 */ /* 0x000fe20008000f00 */
[----:B------:R-:W-:Y:S01]  /*02c0*/  UIADD3.X UR7, UPT, UPT, URZ, UR7, URZ, UP2, !UPT ;  /* 0x00000007ff077290 */ /* 0x000fe200097fe4ff */
[----:B------:R-:W-:Y:S01]  /*02d0*/  MOV R2, UR6 ;  /* 0x0000000600027c02 */ /* 0x000fe20008000f00 */
[----:B------:R-:W-:Y:S01]  /*02e0*/  UMOV UR6, UR12 ;  /* 0x0000000c00067c82 */ /* 0x000fe20008000000 */
[----:B------:R-:W-:-:S03]  /*02f0*/  MOV R7, UR9 ;  /* 0x0000000900077c02 */ /* 0x000fc60008000f00 */
[----:B------:R-:W-:-:S07]  /*0300*/  MOV R3, UR7 ;  /* 0x0000000700037c02 */ /* 0x000fce0008000f00 */
.L_x_1:
[----:B------:R-:W2:Y:S02]  /*0310*/  LDG.E R8, desc[UR14][R4.64+-0x8] ;  /* 0xfffff80e04087981 */ /* 0x000ea4000c1e1900 */
[----:B--2---:R-:W-:Y:S02]  /*0320*/  ISETP.NE.AND P0, PT, R8, RZ, PT ;  /* 0x000000ff0800720c */ /* 0x004fe40003f05270 */
[----:B0-----:R-:W0:Y:S11]  /*0330*/  LDC.64 R8, c[0x0][0x380] ;  /* 0x0000e000ff087b82 */ /* 0x001e360000000a00 */
[----:B------:R-:W2:Y:S04]  /*0340*/  @P0 LDG.E R13, desc[UR14][R2.64+-0x8] ;  /* 0xfffff80e020d0981 */ /* 0x000ea8000c1e1900 */
[----:B------:R-:W3:Y:S01]  /*0350*/  @P0 LDG.E R11, desc[UR14][R6.64+-0x8] ;  /* 0xfffff80e060b0981 */ /* 0x000ee2000c1e1900 */
[C---:B--2---:R-:W-:Y:S01]  /*0360*/  @P0 IADD3 R13, PT, PT, R0.reuse, R13, RZ ;  /* 0x0000000d000d0210 */ /* 0x044fe20007ffe0ff */
[----:B---3--:R-:W-:-:S04]  /*0370*/  @P0 IMAD.IADD R11, R0, 0x1, R11 ;  /* 0x00000001000b0824 */ /* 0x008fc800078e020b */
[----:B0-----:R-:W-:-:S04]  /*0380*/  @P0 IMAD.WIDE R24, R13, 0x4, R8 ;  /* 0x000000040d180825 */ /* 0x001fc800078e0208 */
[--C-:B------:R-:W-:Y:S02]  /*0390*/  @P0 IMAD.WIDE R26, R11, 0x4, R8.reuse ;  /* 0x000000040b1a0825 */ /* 0x100fe400078e0208 */
[----:B------:R-:W2:Y:S04]  /*03a0*/  @P0 LDG.E R25, desc[UR14][R24.64] ;  /* 0x0000000e18190981 */ /* 0x000ea8000c1e1900 */
[----:B------:R-:W2:Y:S01]  /*03b0*/  @P0 LDG.E R26, desc[UR14][R26.64] ;  /* 0x0000000e1a1a0981 */ /* 0x000ea2000c1e1900 */
[----:B------:R-:W-:-:S04]  /*03c0*/  IMAD.WIDE R10, R19, 0x4, R8 ;  /* 0x00000004130a7825 */ /* 0x000fc800078e0208 */
[----:B--2---:R-:W-:-:S05]  /*03d0*/  @P0 FMUL R23, R26, R25 ;  /* 0x000000191a170220 */ /* 0x004fca0000400000 */
[----:B------:R0:W-:Y:S04]  /*03e0*/  @P0 STG.E desc[UR14][R10.64], R23 ;  /* 0x000000170a000986 */ /* 0x0001e8000c10190e */
[----:B------:R-:W2:Y:S04]  /*03f0*/  @!P0 LDG.E R13, desc[UR14][R6.64+-0x8] ;  /* 0xfffff80e060d8981 */ /* 0x000ea8000c1e1900 */
[----:B------:R-:W3:Y:S01]  /*0400*/  @!P0 LDG.E R15, desc[UR14][R2.64+-0x8] ;  /* 0xfffff80e020f8981 */ /* 0x000ee2000c1e1900 */
[C---:B--2---:R-:W-:Y:S02]  /*0410*/  @!P0 IADD3 R13, PT, PT, R0.reuse, R13, RZ ;  /* 0x0000000d000d8210 */ /* 0x044fe40007ffe0ff */
[----:B---3--:R-:W-:-:S03]  /*0420*/  @!P0 IADD3 R15, PT, PT, R0, R15, RZ ;  /* 0x0000000f000f8210 */ /* 0x008fc60007ffe0ff */
[----:B------:R-:W-:-:S04]  /*0430*/  @!P0 IMAD.WIDE R12, R13, 0x4, R8 ;  /* 0x000000040d0c8825 */ /* 0x000fc800078e0208 */
[----:B------:R-:W-:Y:S02]  /*0440*/  @!P0 IMAD.WIDE R14, R15, 0x4, R8 ;  /* 0x000000040f0e8825 */ /* 0x000fe400078e0208 */
[----:B------:R-:W2:Y:S04]  /*0450*/  @!P0 LDG.E R12, desc[UR14][R12.64] ;  /* 0x0000000e0c0c8981 */ /* 0x000ea8000c1e1900 */
[----:B------:R-:W2:Y:S02]  /*0460*/  @!P0 LDG.E R15, desc[UR14][R14.64] ;  /* 0x0000000e0e0f8981 */ /* 0x000ea4000c1e1900 */
[----:B--2---:R-:W-:-:S05]  /*0470*/  @!P0 FADD R27, R12, R15 ;  /* 0x0000000f0c1b8221 */ /* 0x004fca0000000000 */
[----:B------:R1:W-:Y:S04]  /*0480*/  @!P0 STG.E desc[UR14][R10.64], R27 ;  /* 0x0000001b0a008986 */ /* 0x0003e8000c10190e */
[----:B0-----:R-:W2:Y:S02]  /*0490*/  LDG.E R23, desc[UR14][R4.64+-0x4] ;  /* 0xfffffc0e04177981 */ /* 0x001ea4000c1e1900 */
[----:B--2---:R-:W-:-:S13]  /*04a0*/  ISETP.NE.AND P0, PT, R23, RZ, PT ;  /* 0x000000ff1700720c */ /* 0x004fda0003f05270 */
[----:B------:R-:W2:Y:S04]  /*04b0*/  @P0 LDG.E R23, desc[UR14][R6.64+-0x4] ;  /* 0xfffffc0e06170981 */ /* 0x000ea8000c1e1900 */
[----:B------:R-:W3:Y:S01]  /*04c0*/  @P0 LDG.E R25, desc[UR14][R2.64+-0x4] ;  /* 0xfffffc0e02190981 */ /* 0x000ee2000c1e1900 */
[C---:B--2---:R-:W-:Y:S02]  /*04d0*/  @P0 IADD3 R23, PT, PT, R0.reuse, R23, RZ ;  /* 0x0000001700170210 */ /* 0x044fe40007ffe0ff */
[----:B---3--:R-:W-:-:S03]  /*04e0*/  @P0 IADD3 R29, PT, PT, R0, R25, RZ ;  /* 0x00000019001d0210 */ /* 0x008fc60007ffe0ff */
[----:B------:R-:W-:-:S04]  /*04f0*/  @P0 IMAD.WIDE R24, R23, 0x4, R8 ;  /* 0x0000000417180825 */ /* 0x000fc800078e0208 */
[----:B------:R-:W-:Y:S02]  /*0500*/  @P0 IMAD.WIDE R12, R29, 0x4, R8 ;  /* 0x000000041d0c0825 */ /* 0x000fe400078e0208 */
[----:B------:R-:W2:Y:S04]  /*0510*/  @P0 LDG.E R24, desc[UR14][R24.64] ;  /* 0x0000000e18180981 */ /* 0x000ea8000c1e1900 */
[----:B------:R-:W2:Y:S01]  /*0520*/  @P0 LDG.E R13, desc[UR14][R12.64] ;  /* 0x0000000e0c0d0981 */ /* 0x000ea2000c1e1900 */
[----:B-1----:R-:W-:Y:S01]  /*0530*/  IMAD.MOV.U32 R10, RZ, RZ, R20 ;  /* 0x000000ffff0a7224 */ /* 0x002fe200078e0014 */
[----:B------:R-:W-:Y:S01]  /*0540*/  MOV R11, R21 ;  /* 0x00000015000b7202 */ /* 0x000fe20000000f00 */
        /* <DEDUP_REMOVED lines=12> */
[----:B------:R-:W2:Y:S02]  /*0610*/  LDG.E R12, desc[UR14][R4.64] ;  /* 0x0000000e040c7981 */ /* 0x000ea4000c1e1900 */
[----:B--2---:R-:W-:-:S13]  /*0620*/  ISETP.NE.AND P0, PT, R12, RZ, PT ;  /* 0x000000ff0c00720c */ /* 0x004fda0003f05270 */
[----:B------:R-:W2:Y:S04]  /*0630*/  @P0 LDG.E R13, desc[UR14][R6.64] ;  /* 0x0000000e060d0981 */ /* 0x000ea8000c1e1900 */
[----:B0-----:R-:W3:Y:S01]  /*0640*/  @P0 LDG.E R23, desc[UR14][R2.64] ;  /* 0x0000000e02170981 */ /* 0x001ee2000c1e1900 */
[C---:B--2---:R-:W-:Y:S02]  /*0650*/  @P0 IADD3 R13, PT, PT, R0.reuse, R13, RZ ;  /* 0x0000000d000d0210 */ /* 0x044fe40007ffe0ff */
[----:B---3--:R-:W-:-:S03]  /*0660*/  @P0 IADD3 R23, PT, PT, R0, R23, RZ ;  /* 0x0000001700170210 */ /* 0x008fc60007ffe0ff */
[----:B------:R-:W-:-:S04]  /*0670*/  @P0 IMAD.WIDE R12, R13, 0x4, R8 ;  /* 0x000000040d0c0825 */ /* 0x000fc800078e0208 */
[----:B------:R-:W-:Y:S02]  /*0680*/  @P0 IMAD.WIDE R14, R23, 0x4, R8 ;  /* 0x00000004170e0825 */ /* 0x000fe400078e0208 */
[----:B------:R-:W2:Y:S04]  /*0690*/  @P0 LDG.E R12, desc[UR14][R12.64] ;  /* 0x0000000e0c0c0981 */ /* 0x000ea8000c1e1900 */
[----:B------:R-:W2:Y:S02]  /*06a0*/  @P0 LDG.E R15, desc[UR14][R14.64] ;  /* 0x0000000e0e0f0981 */ /* 0x000ea4000c1e1900 */
[----:B--2---:R-:W-:-:S05]  /*06b0*/  @P0 FMUL R23, R12, R15 ;  /* 0x0000000f0c170220 */ /* 0x004fca0000400000 */
[----:B------:R0:W-:Y:S04]  /*06c0*/  @P0 STG.E desc[UR14][R10.64+-0x4], R23 ;  /* 0xfffffc170a000986 */ /* 0x0001e8000c10190e */
[----:B-1----:R-:W2:Y:S04]  /*06d0*/  @!P0 LDG.E R25, desc[UR14][R2.64] ;  /* 0x0000000e02198981 */ /* 0x002ea8000c1e1900 */
[----:B------:R-:W3:Y:S01]  /*06e0*/  @!P0 LDG.E R21, desc[UR14][R6.64] ;  /* 0x0000000e06158981 */ /* 0x000ee2000c1e1900 */
[C---:B--2---:R-:W-:Y:S01]  /*06f0*/  @!P0 IADD3 R25, PT, PT, R0.reuse, R25, RZ ;  /* 0x0000001900198210 */ /* 0x044fe20007ffe0ff */
[----:B---3--:R-:W-:-:S04]  /*0700*/  @!P0 IMAD.IADD R21, R0, 0x1, R21 ;  /* 0x0000000100158824 */ /* 0x008fc800078e0215 */
        /* <DEDUP_REMOVED lines=18> */
[----:B0-----:R-:W3:Y:S04]  /*0830*/  @!P0 LDG.E R23, desc[UR14][R6.64+0x4] ;  /* 0x0000040e06178981 */ /* 0x001ee8000c1e1900 */
[----:B------:R-:W1:Y:S01]  /*0840*/  @!P0 LDG.E R25, desc[UR14][R2.64+0x4] ;  /* 0x0000040e02198981 */ /* 0x000e62000c1e1900 */
[C---:B---3--:R-:W-:Y:S02]  /*0850*/  @!P0 IADD3 R23, PT, PT, R0.reuse, R23, RZ ;  /* 0x0000001700178210 */ /* 0x048fe40007ffe0ff */
[----:B-1----:R-:W-:-:S03]  /*0860*/  @!P0 IADD3 R27, PT, PT, R0, R25, RZ ;  /* 0x00000019001b8210 */ /* 0x002fc60007ffe0ff */
[----:B------:R-:W-:-:S04]  /*0870*/  @!P0 IMAD.WIDE R24, R23, 0x4, R8 ;  /* 0x0000000417188825 */ /* 0x000fc800078e0208 */
[----:B------:R-:W-:Y:S02]  /*0880*/  @!P0 IMAD.WIDE R8, R27, 0x4, R8 ;  /* 0x000000041b088825 */ /* 0x000fe400078e0208 */
[----:B------:R-:W3:Y:S04]  /*0890*/  @!P0 LDG.E R24, desc[UR14][R24.64] ;  /* 0x0000000e18188981 */ /* 0x000ee8000c1e1900 */
[----:B------:R-:W3:Y:S01]  /*08a0*/  @!P0 LDG.E R9, desc[UR14][R8.64] ;  /* 0x0000000e08098981 */ /* 0x000ee2000c1e1900 */
[----:B------:R-:W-:-:S04]  /*08b0*/  UIADD3 UR6, UPT, UPT, UR6, 0x4, URZ ;  /* 0x0000000406067890 */ /* 0x000fc8000fffe0ff */
[----:B------:R-:W-:Y:S01]  /*08c0*/  UISETP.NE.AND UP1, UPT, UR6, URZ, UPT ;  /* 0x000000ff0600728c */ /* 0x000fe2000bf25270 */
[----:B------:R-:W-:Y:S02]  /*08d0*/  IADD3 R6, P1, PT, R6, 0x10, RZ ;  /* 0x0000001006067810 */ /* 0x000fe40007f3e0ff */
[----:B------:R-:W-:Y:S02]  /*08e0*/  IADD3 R20, P2, PT, R10, 0x10, RZ ;  /* 0x000000100a147810 */ /* 0x000fe40007f5e0ff */
[----:B------:R-:W-:Y:S01]  /*08f0*/  IADD3 R2, P3, PT, R2, 0x10, RZ ;  /* 0x0000001002027810 */ /* 0x000fe20007f7e0ff */
[----:B------:R-:W-:Y:S01]  /*0900*/  IMAD.X R7, RZ, RZ, R7, P1 ;  /* 0x000000ffff077224 */ /* 0x000fe200008e0607 */
[----:B--2---:R-:W-:Y:S02]  /*0910*/  IADD3.X R21, PT, PT, RZ, R11, RZ, P2, !PT ;  /* 0x0000000bff157210 */ /* 0x004fe400017fe4ff */
[----:B------:R-:W-:Y:S02]  /*0920*/  IADD3.X R3, PT, PT, RZ, R3, RZ, P3, !PT ;  /* 0x00000003ff037210 */ /* 0x000fe40001ffe4ff */
[----:B------:R-:W-:Y:S01]  /*0930*/  IADD3 R19, PT, PT, R19, 0x4, RZ ;  /* 0x0000000413137810 */ /* 0x000fe20007ffe0ff */
[----:B---3--:R-:W-:-:S05]  /*0940*/  @!P0 FADD R13, R24, R9 ;  /* 0x00000009180d8221 */ /* 0x008fca0000000000 */
[----:B------:R0:W-:Y:S01]  /*0950*/  @!P0 STG.E desc[UR14][R10.64], R13 ;  /* 0x0000000d0a008986 */ /* 0x0001e2000c10190e */
[----:B------:R-:W-:-:S04]  /*0960*/  IADD3 R4, P0, PT, R4, 0x10, RZ ;  /* 0x0000001004047810 */ /* 0x000fc80007f1e0ff */
[----:B------:R-:W-:Y:S01]  /*0970*/  IADD3.X R5, PT, PT, RZ, R5, RZ, P0, !PT ;  /* 0x00000005ff057210 */ /* 0x000fe200007fe4ff */
[----:B------:R-:W-:Y:S08]  /*0980*/  BRA.U UP1, `(.L_x_1) ;  /* 0xfffffff901607547 */ /* 0x000ff0000b83ffff */
[----:B------:R-:W-:-:S07]  /*0990*/  MOV R7, UR5 ;  /* 0x0000000500077c02 */ /* 0x000fce0008000f00 */
.L_x_0:
[----:B------:R-:W-:-:S09]  /*09a0*/  UISETP.NE.AND UP1, UPT, UR13, URZ, UPT ;  /* 0x000000ff0d00728c */ /* 0x000fd2000bf25270 */
[----:B------:R-:W-:Y:S05]  /*09b0*/  BRA.U !UP1, `(.L_x_2) ;  /* 0x0000000509807547 */ /* 0x000fea000b800000 */
[----:B------:R-:W1:Y:S01]  /*09c0*/  LDCU UR6, c[0x0][0x3a4] ;  /* 0x00007480ff0677ac */ /* 0x000e620008000800 */
[----:B------:R-:W-:Y:S02]  /*09d0*/  UISETP.NE.AND UP1, UPT, UR13, 0x1, UPT ;  /* 0x000000010d00788c */ /* 0x000fe4000bf25270 */
[----:B-1----:R-:W-:-:S07]  /*09e0*/  ULOP3.LUT UP2, URZ, UR6, 0x1, URZ, 0xc0, !UPT ;  /* 0x0000000106ff7892 */ /* 0x002fce000f84c0ff */
[----:B------:R-:W-:Y:S05]  /*09f0*/  BRA.U !UP1, `(.L_x_3) ;  /* 0x0000000109f07547 */ /* 0x000fea000b800000 */
[----:B0-----:R-:W0:Y:S01]  /*0a00*/  LDC.64 R10, c[0x0][0x398] ;  /* 0x0000e600ff0a7b82 */ /* 0x001e220000000a00 */
[----:B------:R-:W1:Y:S07]  /*0a10*/  LDCU.64 UR6, c[0x0][0x380] ;  /* 0x00007000ff0677ac */ /* 0x000e6e0008000a00 */
[----:B------:R-:W2:Y:S08]  /*0a20*/  LDC.64 R2, c[0x0][0x388] ;  /* 0x0000e200ff027b82 */ /* 0x000eb00000000a00 */
[----:B------:R-:W3:Y:S01]  /*0a30*/  LDC.64 R4, c[0x0][0x390] ;  /* 0x0000e400ff047b82 */ /* 0x000ee20000000a00 */
[----:B0-----:R-:W-:-:S07]  /*0a40*/  IMAD.WIDE.U32 R10, R7, 0x4, R10 ;  /* 0x00000004070a7825 */ /* 0x001fce00078e000a */
[----:B------:R-:W0:Y:S01]  /*0a50*/  LDC.64 R8, c[0x0][0x380] ;  /* 0x0000e000ff087b82 */ /* 0x000e220000000a00 */
[----:B------:R-:W4:Y:S01]  /*0a60*/  LDG.E R6, desc[UR14][R10.64] ;  /* 0x0000000e0a067981 */ /* 0x000f22000c1e1900 */
[----:B--2---:R-:W-:-:S04]  /*0a70*/  IMAD.WIDE.U32 R2, R7, 0x4, R2 ;  /* 0x0000000407027825 */ /* 0x004fc800078e0002 */
[----:B---3--:R-:W-:Y:S01]  /*0a80*/  IMAD.WIDE.U32 R4, R7, 0x4, R4 ;  /* 0x0000000407047825 */ /* 0x008fe200078e0004 */
[----:B----4-:R-:W-:-:S13]  /*0a90*/  ISETP.NE.AND P0, PT, R6, RZ, PT ;  /* 0x000000ff0600720c */ /* 0x010fda0003f05270 */
[----:B------:R-:W2:Y:S04]  /*0aa0*/  @P0 LDG.E R13, desc[UR14][R2.64] ;  /* 0x0000000e020d0981 */ /* 0x000ea8000c1e1900 */
[----:B------:R-:W3:Y:S01]  /*0ab0*/  @P0 LDG.E R15, desc[UR14][R4.64] ;  /* 0x0000000e040f0981 */ /* 0x000ee2000c1e1900 */
[C---:B--2---:R-:W-:Y:S02]  /*0ac0*/  @P0 IADD3 R13, PT, PT, R0.reuse, R13, RZ ;  /* 0x0000000d000d0210 */ /* 0x044fe40007ffe0ff */
[----:B---3--:R-:W-:-:S03]  /*0ad0*/  @P0 IADD3 R15, PT, PT, R0, R15, RZ ;  /* 0x0000000f000f0210 */ /* 0x008fc60007ffe0ff */
[----:B0-----:R-:W-:-:S04]  /*0ae0*/  @P0 IMAD.WIDE R20, R13, 0x4, R8 ;  /* 0x000000040d140825 */ /* 0x001fc800078e0208 */
[----:B------:R-:W-:Y:S02]  /*0af0*/  @P0 IMAD.WIDE R24, R15, 0x4, R8 ;  /* 0x000000040f180825 */ /* 0x000fe400078e0208 */
[----:B------:R-:W2:Y:S04]  /*0b00*/  @P0 LDG.E R20, desc[UR14][R20.64] ;  /* 0x0000000e14140981 */ /* 0x000ea8000c1e1900 */
[----:B------:R-:W2:Y:S01]  /*0b10*/  @P0 LDG.E R25, desc[UR14][R24.64] ;  /* 0x0000000e18190981 */ /* 0x000ea2000c1e1900 */
[----:B------:R-:W-:-:S04]  /*0b20*/  IMAD.IADD R15, R16, 0x1, R7 ;  /* 0x00000001100f7824 */ /* 0x000fc800078e0207 */
[----:B------:R-:W-:-:S04]  /*0b30*/  @P0 IMAD.WIDE R12, R15, 0x4, R8 ;  /* 0x000000040f0c0825 */ /* 0x000fc800078e0208 */
[----:B--2---:R-:W-:-:S05]  /*0b40*/  @P0 FMUL R19, R20, R25 ;  /* 0x0000001914130220 */ /* 0x004fca0000400000 */
[----:B------:R0:W-:Y:S04]  /*0b50*/  @P0 STG.E desc[UR14][R12.64], R19 ;  /* 0x000000130c000986 */ /* 0x0001e8000c10190e */
[----:B------:R-:W2:Y:S04]  /*0b60*/  @!P0 LDG.E R23, desc[UR14][R2.64] ;  /* 0x0000000e02178981 */ /* 0x000ea8000c1e1900 */
[----:B------:R-:W3:Y:S01]  /*0b70*/  @!P0 LDG.E R27, desc[UR14][R4.64] ;  /* 0x0000000e041b8981 */ /* 0x000ee2000c1e1900 */
[C---:B--2---:R-:W-:Y:S02]  /*0b80*/  @!P0 IADD3 R23, PT, PT, R0.reuse, R23, RZ ;  /* 0x0000001700178210 */ /* 0x044fe40007ffe0ff */
[----:B---3--:R-:W-:-:S03]  /*0b90*/  @!P0 IADD3 R27, PT, PT, R0, R27, RZ ;  /* 0x0000001b001b8210 */ /* 0x008fc60007ffe0ff */
[----:B------:R-:W-:-:S04]  /*0ba0*/  @!P0 IMAD.WIDE R20, R23, 0x4, R8 ;  /* 0x0000000417148825 */ /* 0x000fc800078e0208 */
[--C-:B------:R-:W-:Y:S02]  /*0bb0*/  @!P0 IMAD.WIDE R24, R27, 0x4, R8.reuse ;  /* 0x000000041b188825 */ /* 0x100fe400078e0208 */
[----:B------:R-:W2:Y:S04]  /*0bc0*/  @!P0 LDG.E R20, desc[UR14][R20.64] ;  /* 0x0000000e14148981 */ /* 0x000ea8000c1e1900 */
[----:B------:R-:W2:Y:S01]  /*0bd0*/  @!P0 LDG.E R25, desc[UR14][R24.64] ;  /* 0x0000000e18198981 */ /* 0x000ea2000c1e1900 */
[----:B------:R-:W-:-:S04]  /*0be0*/  @!P0 IMAD.WIDE R26, R15, 0x4, R8 ;  /* 0x000000040f1a8825 */ /* 0x000fc800078e0208 */
[----:B--2---:R-:W-:-:S05]  /*0bf0*/  @!P0 FADD R19, R20, R25 ;  /* 0x0000001914138221 */ /* 0x004fca0000000000 */
[----:B------:R2:W-:Y:S04]  /*0c00*/  @!P0 STG.E desc[UR14][R26.64], R19 ;  /* 0x000000131a008986 */ /* 0x0005e8000c10190e */
[----:B------:R-:W3:Y:S02]  /*0c10*/  LDG.E R10, desc[UR14][R10.64+0x4] ;  /* 0x0000040e0a0a7981 */ /* 0x000ee4000c1e1900 */
[----:B---3--:R-:W-:-:S13]  /*0c20*/  ISETP.NE.AND P0, PT, R10, RZ, PT ;  /* 0x000000ff0a00720c */ /* 0x008fda0003f05270 */
[----:B0-----:R-:W3:Y:S04]  /*0c30*/  @P0 LDG.E R13, desc[UR14][R2.64+0x4] ;  /* 0x0000040e020d0981 */ /* 0x001ee8000c1e1900 */
[----:B------:R-:W4:Y:S01]  /*0c40*/  @P0 LDG.E R15, desc[UR14][R4.64+0x4] ;  /* 0x0000040e040f0981 */ /* 0x000f22000c1e1900 */
[C---:B---3--:R-:W-:Y:S02]  /*0c50*/  @P0 IADD3 R13, PT, PT, R0.reuse, R13, RZ ;  /* 0x0000000d000d0210 */ /* 0x048fe40007ffe0ff */
[----:B----4-:R-:W-:-:S03]  /*0c60*/  @P0 IADD3 R15, PT, PT, R0, R15, RZ ;  /* 0x0000000f000f0210 */ /* 0x010fc60007ffe0ff */
[----:B------:R-:W-:-:S04]  /*0c70*/  @P0 IMAD.WIDE R12, R13, 0x4, R8 ;  /* 0x000000040d0c0825 */ /* 0x000fc800078e0208 */
[----:B------:R-:W-:Y:S02]  /*0c80*/  @P0 IMAD.WIDE R14, R15, 0x4, R8 ;  /* 0x000000040f0e0825 */ /* 0x000fe400078e0208 */
[----:B------:R-:W2:Y:S04]  /*0c90*/  @P0 LDG.E R12, desc[UR14][R12.64] ;  /* 0x0000000e0c0c0981 */ /* 0x000ea8000c1e1900 */
[----:B------:R-:W2:Y:S01]  /*0ca0*/  @P0 LDG.E R15, desc[UR14][R14.64] ;  /* 0x0000000e0e0f0981 */ /* 0x000ea2000c1e1900 */
[----:B------:R-:W-:-:S04]  /*0cb0*/  IADD3 R6, P1, PT, R16, R7, RZ ;  /* 0x0000000710067210 */ /* 0x000fc80007f3e0ff */
[----:B------:R-:W-:Y:S02]  /*0cc0*/  IADD3.X R11, PT, PT, RZ, R22, RZ, P1, !PT ;  /* 0x00000016ff0b7210 */ /* 0x000fe40000ffe4ff */
[----:B-1----:R-:W-:-:S04]  /*0cd0*/  LEA R10, P1, R6, UR6, 0x2 ;  /* 0x00000006060a7c11 */ /* 0x002fc8000f8210ff */
[----:B------:R-:W-:Y:S01]  /*0ce0*/  LEA.HI.X R11, R6, UR7, R11, 0x2, P1 ;  /* 0x00000007060b7c11 */ /* 0x000fe200088f140b */
[----:B--2---:R-:W-:-:S05]  /*0cf0*/  @P0 FMUL R19, R12, R15 ;  /* 0x0000000f0c130220 */ /* 0x004fca0000400000 */
[----:B------:R1:W-:Y:S04]  /*0d00*/  @P0 STG.E desc[UR14][R10.64+0x4], R19 ;  /* 0x000004130a000986 */ /* 0x0003e8000c10190e */
[----:B------:R-:W2:Y:S04]  /*0d10*/  @!P0 LDG.E R3, desc[UR14][R2.64+0x4] ;  /* 0x0000040e02038981 */ /* 0x000ea8000c1e1900 */
[----:B------:R-:W3:Y:S01]  /*0d20*/  @!P0 LDG.E R5, desc[UR14][R4.64+0x4] ;  /* 0x0000040e04058981 */ /* 0x000ee2000c1e1900 */
[C---:B--2---:R-:W-:Y:S01]  /*0d30*/  @!P0 IADD3 R13, PT, PT, R0.reuse, R3, RZ ;  /* 0x00000003000d8210 */ /* 0x044fe20007ffe0ff */
[----:B---3--:R-:W-:-:S04]  /*0d40*/  @!P0 IMAD.IADD R15, R0, 0x1, R5 ;  /* 0x00000001000f8824 */ /* 0x008fc800078e0205 */
[----:B------:R-:W-:-:S04]  /*0d50*/  @!P0 IMAD.WIDE R12, R13, 0x4, R8 ;  /* 0x000000040d0c8825 */ /* 0x000fc800078e0208 */
[----:B------:R-:W-:Y:S02]  /*0d60*/  @!P0 IMAD.WIDE R8, R15, 0x4, R8 ;  /* 0x000000040f088825 */ /* 0x000fe400078e0208 */
[----:B------:R-:W2:Y:S04]  /*0d70*/  @!P0 LDG.E R12, desc[UR14][R12.64] ;  /* 0x0000000e0c0c8981 */ /* 0x000ea8000c1e1900 */
[----:B------:R-:W2:Y:S01]  /*0d80*/  @!P0 LDG.E R9, desc[UR14][R8.64] ;  /* 0x0000000e08098981 */ /* 0x000ea2000c1e1900 */
[----:B------:R-:W-:Y:S01]  /*0d90*/  IADD3 R7, PT, PT, R7, 0x2, RZ ;  /* 0x0000000207077810 */ /* 0x000fe20007ffe0ff */
[----:B--2---:R-:W-:-:S05]  /*0da0*/  @!P0 FADD R15, R12, R9 ;  /* 0x000000090c0f8221 */ /* 0x004fca0000000000 */
[----:B------:R1:W-:Y:S02]  /*0db0*/  @!P0 STG.E desc[UR14][R10.64+0x4], R15 ;  /* 0x0000040f0a008986 */ /* 0x0003e4000c10190e */
.L_x_3:
[----:B------:R-:W-:Y:S05]  /*0dc0*/  BRA.U !UP2, `(.L_x_2) ;  /* 0x000000010a7c7547 */ /* 0x000fea000b800000 */
[----:B01----:R-:W0:Y:S08]  /*0dd0*/  LDC.64 R10, c[0x0][0x398] ;  /* 0x0000e600ff0a7b82 */ /* 0x003e300000000a00 */
[----:B------:R-:W1:Y:S08]  /*0de0*/  LDC.64 R4, c[0x0][0x388] ;  /* 0x0000e200ff047b82 */ /* 0x000e700000000a00 */
[----:B------:R-:W2:Y:S01]  /*0df0*/  LDC.64 R8, c[0x0][0x390] ;  /* 0x0000e400ff087b82 */ /* 0x000ea20000000a00 */
[----:B0-----:R-:W-:-:S07]  /*0e00*/  IMAD.WIDE.U32 R10, R7, 0x4, R10 ;  /* 0x00000004070a7825 */ /* 0x001fce00078e000a */
[----:B------:R-:W0:Y:S01]  /*0e10*/  LDC.64 R2, c[0x0][0x380] ;  /* 0x0000e000ff027b82 */ /* 0x000e220000000a00 */
[----:B------:R-:W3:Y:S01]  /*0e20*/  LDG.E R10, desc[UR14][R10.64] ;  /* 0x0000000e0a0a7981 */ /* 0x000ee2000c1e1900 */
[----:B-1----:R-:W-:-:S04]  /*0e30*/  IMAD.WIDE.U32 R4, R7, 0x4, R4 ;  /* 0x0000000407047825 */ /* 0x002fc800078e0004 */
[----:B--2---:R-:W-:Y:S01]  /*0e40*/  IMAD.WIDE.U32 R8, R7, 0x4, R8 ;  /* 0x0000000407087825 */ /* 0x004fe200078e0008 */
[----:B---3--:R-:W-:-:S13]  /*0e50*/  ISETP.NE.AND P0, PT, R10, RZ, PT ;  /* 0x000000ff0a00720c */ /* 0x008fda0003f05270 */
        /* <DEDUP_REMOVED lines=8> */
[----:B------:R-:W-:-:S05]  /*0ee0*/  IADD3 R7, PT, PT, R16, R7, RZ ;  /* 0x0000000710077210 */ /* 0x000fca0007ffe0ff */
[----:B------:R-:W-:-:S04]  /*0ef0*/  IMAD.WIDE R6, R7, 0x4, R2 ;  /* 0x0000000407067825 */ /* 0x000fc800078e0202 */
[----:B--2---:R-:W-:-:S05]  /*0f00*/  @P0 FMUL R19, R10, R13 ;  /* 0x0000000d0a130220 */ /* 0x004fca0000400000 */
[----:B------:R2:W-:Y:S04]  /*0f10*/  @P0 STG.E desc[UR14][R6.64], R19 ;  /* 0x0000001306000986 */ /* 0x0005e8000c10190e */
[----:B------:R-:W3:Y:S04]  /*0f20*/  @!P0 LDG.E R5, desc[UR14][R4.64] ;  /* 0x0000000e04058981 */ /* 0x000ee8000c1e1900 */
[----:B------:R-:W4:Y:S01]  /*0f30*/  @!P0 LDG.E R9, desc[UR14][R8.64] ;  /* 0x0000000e08098981 */ /* 0x000f22000c1e1900 */
[C---:B---3--:R-:W-:Y:S02]  /*0f40*/  @!P0 IADD3 R15, PT, PT, R0.reuse, R5, RZ ;  /* 0x00000005000f8210 */ /* 0x048fe40007ffe0ff */
[----:B----4-:R-:W-:-:S03]  /*0f50*/  @!P0 IADD3 R21, PT, PT, R0, R9, RZ ;  /* 0x0000000900158210 */ /* 0x010fc60007ffe0ff */
[----:B------:R-:W-:-:S04]  /*0f60*/  @!P0 IMAD.WIDE R14, R15, 0x4, R2 ;  /* 0x000000040f0e8825 */ /* 0x000fc800078e0202 */
[----:B------:R-:W-:Y:S02]  /*0f70*/  @!P0 IMAD.WIDE R2, R21, 0x4, R2 ;  /* 0x0000000415028825 */ /* 0x000fe400078e0202 */
[----:B------:R-:W3:Y:S04]  /*0f80*/  @!P0 LDG.E R14, desc[UR14][R14.64] ;  /* 0x0000000e0e0e8981 */ /* 0x000ee8000c1e1900 */
[----:B------:R-:W3:Y:S02]  /*0f90*/  @!P0 LDG.E R3, desc[UR14][R2.64] ;  /* 0x0000000e02038981 */ /* 0x000ee4000c1e1900 */
[----:B---3--:R-:W-:-:S05]  /*0fa0*/  @!P0 FADD R11, R14, R3 ;  /* 0x000000030e0b8221 */ /* 0x008fca0000000000 */
[----:B------:R2:W-:Y:S02]  /*0fb0*/  @!P0 STG.E desc[UR14][R6.64], R11 ;  /* 0x0000000b06008986 */ /* 0x0005e4000c10190e */
.L_x_2:
[----:B------:R-:W-:Y:S05]  /*0fc0*/  BRA.U UP0, `(.L_x_4) ;  /* 0xfffffff100747547 */ /* 0x000fea000b83ffff */
[----:B------:R-:W-:Y:S05]  /*0fd0*/  EXIT ;  /* 0x000000000000794d */ /* 0x000fea0003800000 */
.L_x_5:
[----:B------:R-:W-:-:S00]  /*0fe0*/  BRA `(.L_x_5) ;  /* 0xfffffffc00fc7947 */ /* 0x000fc0000383ffff */
[----:B------:R-:W-:-:S00]  /*0ff0*/  NOP ;  /* 0x0000000000007918 */ /* 0x000fc00000000000 */
        /* <DEDUP_REMOVED lines=8> */
.L_x_6:


//--------------------- .nv.shared.reserved.0     --------------------------
	.section	.nv.shared.reserved.0,"aw",@nobits
	.weak		__nv_reservedSMEM_offset_0_alias
	.size		__nv_reservedSMEM_offset_0_alias, 0, 64
	.other		__nv_reservedSMEM_offset_0_alias,@"STO_CUDA_RESERVED_SHARED STV_DEFAULT"
__nv_reservedSMEM_offset_0_alias:
	.zero		0
	.zero		64


//--------------------- .nv.constant0._Z2acPfPKiS1_S1_iii --------------------------
	.section	.nv.constant0._Z2acPfPKiS1_S1_iii,"a",@progbits
	.sectionflags	@""
	.align	4
.nv.constant0._Z2acPfPKiS1_S1_iii:
	.zero		940


//--------------------- SYMBOLS --------------------------

	.type		.nv.reservedSmem.offset0,@object
	.size		.nv.reservedSmem.offset0,0x4
